	.headerflags	@"EF_CUDA_TEXMODE_UNIFIED EF_CUDA_64BIT_ADDRESS EF_CUDA_ACCELERATORS EF_CUDA_SM90 EF_CUDA_VIRTUAL_SM(EF_CUDA_SM90)"
	.elftype	@"ET_EXEC"


//--------------------- .nv.info                  --------------------------
	.section	.nv.info,"",@"SHT_CUDA_INFO"
	.align	4


	//----- nvinfo : EIATTR_REGCOUNT
	.align		4
        /*0000*/ 	.byte	0x04, 0x2f
        /*0002*/ 	.short	(.L_1 - .L_0)
	.align		4
.L_0:
        /*0004*/ 	.word	index@(triton_poi_fused_add_convolution_hardtanh_backward_33)
        /*0008*/ 	.word	0x00000012


	//----- nvinfo : EIATTR_MIN_STACK_SIZE
	.align		4
.L_1:
        /*000c*/ 	.byte	0x04, 0x12
        /*000e*/ 	.short	(.L_3 - .L_2)
	.align		4
.L_2:
        /*0010*/ 	.word	index@(triton_poi_fused_add_convolution_hardtanh_backward_33)
        /*0014*/ 	.word	0x00000000


	//----- nvinfo : EIATTR_FRAME_SIZE
	.align		4
.L_3:
        /*0018*/ 	.byte	0x04, 0x11
        /*001a*/ 	.short	(.L_5 - .L_4)
	.align		4
.L_4:
        /*001c*/ 	.word	index@(triton_poi_fused_add_convolution_hardtanh_backward_33)
        /*0020*/ 	.word	0x00000000


	//----- nvinfo : EIATTR_MIN_STACK_SIZE
	.align		4
.L_5:
        /*0024*/ 	.byte	0x04, 0x12
        /*0026*/ 	.short	(.L_7 - .L_6)
	.align		4
.L_6:
        /*0028*/ 	.word	index@(triton_poi_fused_add_convolution_hardtanh_backward_33)
        /*002c*/ 	.word	0x00000000
.L_7:


//--------------------- .nv.info.triton_poi_fused_add_convolution_hardtanh_backward_33 --------------------------
	.section	.nv.info.triton_poi_fused_add_convolution_hardtanh_backward_33,"",@"SHT_CUDA_INFO"
	.sectionflags	@""
	.align	4


	//----- nvinfo : EIATTR_CUDA_API_VERSION
	.align		4
        /*0000*/ 	.byte	0x04, 0x37
        /*0002*/ 	.short	(.L_9 - .L_8)
.L_8:
        /*0004*/ 	.word	0x0000007c


	//----- nvinfo : EIATTR_KPARAM_INFO
	.align		4
.L_9:
        /*0008*/ 	.byte	0x04, 0x17
        /*000a*/ 	.short	(.L_11 - .L_10)
.L_10:
        /*000c*/ 	.word	0x00000000
        /*0010*/ 	.short	0x0004
        /*0012*/ 	.short	0x0020
        /*0014*/ 	.byte	0x00, 0xf0, 0x11, 0x00


	//----- nvinfo : EIATTR_KPARAM_INFO
	.align		4
.L_11:
        /*0018*/ 	.byte	0x04, 0x17
        /*001a*/ 	.short	(.L_13 - .L_12)
.L_12:
        /*001c*/ 	.word	0x00000000
        /*0020*/ 	.short	0x0003
        /*0022*/ 	.short	0x0018
        /*0024*/ 	.byte	0x00, 0xf4, 0x21, 0x00


	//----- nvinfo : EIATTR_KPARAM_INFO
	.align		4
.L_13:
        /*0028*/ 	.byte	0x04, 0x17
        /*002a*/ 	.short	(.L_15 - .L_14)
.L_14:
        /*002c*/ 	.word	0x00000000
        /*0030*/ 	.short	0x0002
        /*0032*/ 	.short	0x0010
        /*0034*/ 	.byte	0x00, 0xf4, 0x21, 0x00


	//----- nvinfo : EIATTR_KPARAM_INFO
	.align		4
.L_15:
        /*0038*/ 	.byte	0x04, 0x17
        /*003a*/ 	.short	(.L_17 - .L_16)
.L_16:
        /*003c*/ 	.word	0x00000000
        /*0040*/ 	.short	0x0001
        /*0042*/ 	.short	0x0008
        /*0044*/ 	.byte	0x00, 0xf4, 0x21, 0x00


	//----- nvinfo : EIATTR_KPARAM_INFO
	.align		4
.L_17:
        /*0048*/ 	.byte	0x04, 0x17
        /*004a*/ 	.short	(.L_19 - .L_18)
.L_18:
        /*004c*/ 	.word	0x00000000
        /*0050*/ 	.short	0x0000
        /*0052*/ 	.short	0x0000
        /*0054*/ 	.byte	0x00, 0xf4, 0x21, 0x00


	//----- nvinfo : EIATTR_SPARSE_MMA_MASK
	.align		4
.L_19:
        /*0058*/ 	.byte	0x03, 0x50
        /*005a*/ 	.short	0x0000


	//----- nvinfo : EIATTR_MAXREG_COUNT
	.align		4
        /*005c*/ 	.byte	0x03, 0x1b
        /*005e*/ 	.short	0x00ff


	//----- nvinfo : EIATTR_EXIT_INSTR_OFFSETS
	.align		4
        /*0060*/ 	.byte	0x04, 0x1c
        /*0062*/ 	.short	(.L_21 - .L_20)


	//   ....[0]....
.L_20:
        /*0064*/ 	.word	0x00000270


	//   ....[1]....
        /*0068*/ 	.word	0x00000290


	//----- nvinfo : EIATTR_REQNTID
	.align		4
.L_21:
        /*006c*/ 	.byte	0x04, 0x10
        /*006e*/ 	.short	(.L_23 - .L_22)
.L_22:
        /*0070*/ 	.word	0x00000080
        /*0074*/ 	.word	0x00000001
        /*0078*/ 	.word	0x00000001


	//----- nvinfo : EIATTR_CBANK_PARAM_SIZE
	.align		4
.L_23:
        /*007c*/ 	.byte	0x03, 0x19
        /*007e*/ 	.short	0x0024


	//----- nvinfo : EIATTR_PARAM_CBANK
	.align		4
        /*0080*/ 	.byte	0x04, 0x0a
        /*0082*/ 	.short	(.L_25 - .L_24)
	.align		4
.L_24:
        /*0084*/ 	.word	index@(.nv.constant0.triton_poi_fused_add_convolution_hardtanh_backward_33)
        /*0088*/ 	.short	0x0210
        /*008a*/ 	.short	0x0024


	//----- nvinfo : EIATTR_SW_WAR
	.align		4
.L_25:
        /*008c*/ 	.byte	0x04, 0x36
        /*008e*/ 	.short	(.L_27 - .L_26)
.L_26:
        /*0090*/ 	.word	0x00000008
.L_27:


//--------------------- .nv.callgraph             --------------------------
	.section	.nv.callgraph,"",@"SHT_CUDA_CALLGRAPH"
	.align	4
	.sectionentsize	8
	.align		4
        /*0000*/ 	.word	0x00000000
	.align		4
        /*0004*/ 	.word	0xffffffff
	.align		4
        /*0008*/ 	.word	0x00000000
	.align		4
        /*000c*/ 	.word	0xfffffffe
	.align		4
        /*0010*/ 	.word	0x00000000
	.align		4
        /*0014*/ 	.word	0xfffffffd
	.align		4
        /*0018*/ 	.word	0x00000000
	.align		4
        /*001c*/ 	.word	0xfffffffc


//--------------------- .text.triton_poi_fused_add_convolution_hardtanh_backward_33 --------------------------
	.section	.text.triton_poi_fused_add_convolution_hardtanh_backward_33,"ax",@progbits
	.align	128
        .global         triton_poi_fused_add_convolution_hardtanh_backward_33
        .type           triton_poi_fused_add_convolution_hardtanh_backward_33,@function
        .size           triton_poi_fused_add_convolution_hardtanh_backward_33,(.L_x_1 - triton_poi_fused_add_convolution_hardtanh_backward_33)
        .other          triton_poi_fused_add_convolution_hardtanh_backward_33,@"STO_CUDA_ENTRY STV_DEFAULT"
triton_poi_fused_add_convolution_hardtanh_backward_33:
.text.triton_poi_fused_add_convolution_hardtanh_backward_33:
[----:B------:R-:W0:Y:S02]  /*0000*/  LDC R1, c[0x0][0x28] ;  /* 0x00000a00ff017b82 */ /* 0x000e240000000800 */
[----:B------:R-:W1:Y:S01]  /*0010*/  S2R R0, SR_TID.X ;  /* 0x0000000000007919 */ /* 0x000e620000002100 */
[----:B------:R-:W2:Y:S01]  /*0020*/  LDC.64 R4, c[0x0][0x218] ;  /* 0x00008600ff047b82 */ /* 0x000ea20000000a00 */
[----:B------:R-:W-:Y:S01]  /*0030*/  CS2R R10, SRZ ;  /* 0x00000000000a7805 */ /* 0x000fe2000001ff00 */
[----:B------:R-:W-:Y:S01]  /*0040*/  ULDC.64 UR4, c[0x0][0x208] ;  /* 0x0000820000047ab9 */ /* 0x000fe20000000a00 */
[----:B------:R-:W3:Y:S05]  /*0050*/  S2R R7, SR_CTAID.X ;  /* 0x0000000000077919 */ /* 0x000eea0000002500 */
[----:B------:R-:W4:Y:S01]  /*0060*/  LDC.64 R2, c[0x0][0x210] ;  /* 0x00008400ff027b82 */ /* 0x000f220000000a00 */
[----:B------:R-:W-:Y:S01]  /*0070*/  CS2R R12, SRZ ;  /* 0x00000000000c7805 */ /* 0x000fe2000001ff00 */
[----:B------:R-:W-:Y:S01]  /*0080*/  ULDC.64 UR6, c[0x0][0x228] ;  /* 0x00008a0000067ab9 */ /* 0x000fe20000000a00 */
[----:B-1----:R-:W-:Y:S01]  /*0090*/  IMAD.SHL.U32 R0, R0, 0x2, RZ ;  /* 0x0000000200007824 */ /* 0x002fe200078e00ff */
[----:B---3--:R-:W-:-:S04]  /*00a0*/  SHF.R.S32.HI R9, RZ, 0x17, R7 ;  /* 0x00000017ff097819 */ /* 0x008fc80000011407 */
[----:B------:R-:W-:Y:S02]  /*00b0*/  LOP3.LUT R0, R0, 0xfe, RZ, 0xc0, !PT ;  /* 0x000000fe00007812 */ /* 0x000fe400078ec0ff */
[----:B------:R-:W-:-:S03]  /*00c0*/  SGXT R9, R9, 0x1 ;  /* 0x000000010909781a */ /* 0x000fc60000000200 */
[----:B------:R-:W-:Y:S02]  /*00d0*/  IMAD R0, R7, 0x100, R0 ;  /* 0x0000010007007824 */ /* 0x000fe400078e0200 */
[----:B------:R-:W1:Y:S02]  /*00e0*/  LDC.64 R6, c[0x0][0x220] ;  /* 0x00008800ff067b82 */ /* 0x000e640000000a00 */
[C---:B----4-:R-:W-:Y:S01]  /*00f0*/  IMAD.WIDE R2, R0.reuse, 0x4, R2 ;  /* 0x0000000400027825 */ /* 0x050fe200078e0202 */
[----:B------:R-:W-:Y:S02]  /*0100*/  LEA.HI R9, R9, R0, RZ, 0x7 ;  /* 0x0000000009097211 */ /* 0x000fe400078f38ff */
[----:B------:R-:W-:Y:S02]  /*0110*/  ISETP.GE.AND P2, PT, R0, 0x200, PT ;  /* 0x000002000000780c */ /* 0x000fe40003f46270 */
[----:B------:R-:W-:-:S05]  /*0120*/  LOP3.LUT R9, R9, 0xffffff80, RZ, 0xc0, !PT ;  /* 0xffffff8009097812 */ /* 0x000fca00078ec0ff */
[----:B------:R-:W-:-:S04]  /*0130*/  IMAD.IADD R9, R0, 0x1, -R9 ;  /* 0x0000000100097824 */ /* 0x000fc800078e0a09 */
[----:B--2---:R-:W-:Y:S01]  /*0140*/  IMAD.WIDE R4, R9, 0x4, R4 ;  /* 0x0000000409047825 */ /* 0x004fe200078e0204 */
[----:B------:R-:W-:Y:S01]  /*0150*/  CS2R R8, SRZ ;  /* 0x0000000000087805 */ /* 0x000fe2000001ff00 */
[----:B------:R2:W3:Y:S05]  /*0160*/  @!P2 LDG.E.64 R10, desc[UR4][R2.64] ;  /* 0x00000004020aa981 */ /* 0x0004ea000c1e1b00 */
[----:B------:R-:W3:Y:S01]  /*0170*/  @!P2 LDG.E.EL.64 R8, desc[UR4][R4.64] ;  /* 0x000000040408a981 */ /* 0x000ee2000c2e1b00 */
[----:B-1----:R-:W-:-:S05]  /*0180*/  IMAD.WIDE R6, R0, 0x4, R6 ;  /* 0x0000000400067825 */ /* 0x002fca00078e0206 */
[----:B------:R-:W4:Y:S01]  /*0190*/  @!P2 LDG.E.64 R12, desc[UR4][R6.64] ;  /* 0x00000004060ca981 */ /* 0x000f22000c1e1b00 */
[----:B--2---:R-:W-:-:S04]  /*01a0*/  IADD3 R2, P3, R0, UR6, RZ ;  /* 0x0000000600027c10 */ /* 0x004fc8000ff7e0ff */
[----:B------:R-:W-:Y:S01]  /*01b0*/  LEA.HI.X.SX32 R3, R0, UR7, 0x1, P3 ;  /* 0x0000000700037c11 */ /* 0x000fe200098f0eff */
[----:B---3--:R-:W-:Y:S01]  /*01c0*/  FADD R15, R8, R10 ;  /* 0x0000000a080f7221 */ /* 0x008fe20000000000 */
[----:B------:R-:W-:-:S03]  /*01d0*/  FADD R8, R9, R11 ;  /* 0x0000000b09087221 */ /* 0x000fc60000000000 */
[----:B----4-:R-:W-:Y:S01]  /*01e0*/  FADD R12, R15, R12 ;  /* 0x0000000c0f0c7221 */ /* 0x010fe20000000000 */
[----:B------:R-:W-:-:S04]  /*01f0*/  FADD R8, R8, R13 ;  /* 0x0000000d08087221 */ /* 0x000fc80000000000 */
[----:B------:R-:W-:Y:S02]  /*0200*/  FSETP.GE.AND P0, PT, R12, 6, PT ;  /* 0x40c000000c00780b */ /* 0x000fe40003f06000 */
[----:B------:R-:W-:Y:S02]  /*0210*/  FSETP.GE.AND P1, PT, R8, 6, PT ;  /* 0x40c000000800780b */ /* 0x000fe40003f26000 */
[----:B------:R-:W-:Y:S02]  /*0220*/  FSETP.LE.OR P0, PT, R12, RZ, P0 ;  /* 0x000000ff0c00720b */ /* 0x000fe40000703400 */
[----:B------:R-:W-:Y:S02]  /*0230*/  FSETP.LE.OR P1, PT, R8, RZ, P1 ;  /* 0x000000ff0800720b */ /* 0x000fe40000f23400 */
[----:B------:R-:W-:Y:S02]  /*0240*/  SEL R4, RZ, 0x1, !P0 ;  /* 0x00000001ff047807 */ /* 0x000fe40004000000 */
[----:B------:R-:W-:-:S05]  /*0250*/  SEL R5, RZ, 0x100, !P1 ;  /* 0x00000100ff057807 */ /* 0x000fca0004800000 */
[----:B------:R-:W-:Y:S01]  /*0260*/  IMAD.IADD R5, R4, 0x1, R5 ;  /* 0x0000000104057824 */ /* 0x000fe200078e0205 */
[----:B------:R-:W-:Y:S06]  /*0270*/  @P2 EXIT ;  /* 0x000000000000294d */ /* 0x000fec0003800000 */
[----:B------:R-:W-:Y:S01]  /*0280*/  STG.E.U16 desc[UR4][R2.64], R5 ;  /* 0x0000000502007986 */ /* 0x000fe2000c101504 */
[----:B------:R-:W-:Y:S05]  /*0290*/  EXIT ;  /* 0x000000000000794d */ /* 0x000fea0003800000 */
.L_x_0:
[----:B------:R-:W-:-:S00]  /*02a0*/  BRA `(.L_x_0) ;  /* 0xfffffffc00fc7947 */ /* 0x000fc0000383ffff */
[----:B------:R-:W-:-:S00]  /*02b0*/  NOP ;  /* 0x0000000000007918 */ /* 0x000fc00000000000 */
        /* <DEDUP_REMOVED lines=12> */
.L_x_1:


//--------------------- .nv.constant0.triton_poi_fused_add_convolution_hardtanh_backward_33 --------------------------
	.section	.nv.constant0.triton_poi_fused_add_convolution_hardtanh_backward_33,"a",@progbits
	.sectionflags	@""
	.align	4
.nv.constant0.triton_poi_fused_add_convolution_hardtanh_backward_33:
	.zero		564
